//
// Generated by NVIDIA NVVM Compiler
//
// Compiler Build ID: CL-36424714
// Cuda compilation tools, release 13.0, V13.0.88
// Based on NVVM 20.0.0
//

.version 9.0
.target sm_100
.address_size 64

	// .globl	_ZN3cub18CUB_300001_SM_10006detail11EmptyKernelIvEEvv
.global .align 4 .b8 precalc_xorwow_matrix[102400];
.global .align 4 .b8 precalc_xorwow_offset_matrix[102400];
.global .align 4 .b8 mrg32k3aM1[2304];
.global .align 4 .b8 mrg32k3aM2[2304];
.global .align 4 .b8 mrg32k3aM1SubSeq[2016];
.global .align 4 .b8 mrg32k3aM2SubSeq[2016];
.global .align 4 .b8 mrg32k3aM1Seq[2304];
.global .align 4 .b8 mrg32k3aM2Seq[2304];
.const .align 8 .b8 __cr_lgamma_table[72];
.global .align 8 .u64 fitnessFunction;
.global .align 1 .b8 _ZN41_INTERNAL_dfff7b90_4_k_cu_9e3cf39b_1863404cuda3std3__45__cpo5beginE[1];
.global .align 1 .b8 _ZN41_INTERNAL_dfff7b90_4_k_cu_9e3cf39b_1863404cuda3std3__45__cpo3endE[1];
.global .align 1 .b8 _ZN41_INTERNAL_dfff7b90_4_k_cu_9e3cf39b_1863404cuda3std3__45__cpo6cbeginE[1];
.global .align 1 .b8 _ZN41_INTERNAL_dfff7b90_4_k_cu_9e3cf39b_1863404cuda3std3__45__cpo4cendE[1];
.global .align 1 .b8 _ZN41_INTERNAL_dfff7b90_4_k_cu_9e3cf39b_1863404cuda3std3__45__cpo6rbeginE[1];
.global .align 1 .b8 _ZN41_INTERNAL_dfff7b90_4_k_cu_9e3cf39b_1863404cuda3std3__45__cpo4rendE[1];
.global .align 1 .b8 _ZN41_INTERNAL_dfff7b90_4_k_cu_9e3cf39b_1863404cuda3std3__45__cpo7crbeginE[1];
.global .align 1 .b8 _ZN41_INTERNAL_dfff7b90_4_k_cu_9e3cf39b_1863404cuda3std3__45__cpo5crendE[1];
.global .align 1 .b8 _ZN41_INTERNAL_dfff7b90_4_k_cu_9e3cf39b_1863404cuda3std3__443_GLOBAL__N__dfff7b90_4_k_cu_9e3cf39b_1863406ignoreE[1];
.global .align 1 .b8 _ZN41_INTERNAL_dfff7b90_4_k_cu_9e3cf39b_1863404cuda3std3__419piecewise_constructE[1];
.global .align 1 .b8 _ZN41_INTERNAL_dfff7b90_4_k_cu_9e3cf39b_1863404cuda3std3__48in_placeE[1];
.global .align 1 .b8 _ZN41_INTERNAL_dfff7b90_4_k_cu_9e3cf39b_1863404cuda3std3__420unreachable_sentinelE[1];
.global .align 1 .b8 _ZN41_INTERNAL_dfff7b90_4_k_cu_9e3cf39b_1863404cuda3std3__47nulloptE[1];
.global .align 1 .b8 _ZN41_INTERNAL_dfff7b90_4_k_cu_9e3cf39b_1863404cuda3std3__48unexpectE[1];
.global .align 1 .b8 _ZN41_INTERNAL_dfff7b90_4_k_cu_9e3cf39b_1863404cuda3std6ranges3__45__cpo4swapE[1];
.global .align 1 .b8 _ZN41_INTERNAL_dfff7b90_4_k_cu_9e3cf39b_1863404cuda3std6ranges3__45__cpo9iter_moveE[1];
.global .align 1 .b8 _ZN41_INTERNAL_dfff7b90_4_k_cu_9e3cf39b_1863404cuda3std6ranges3__45__cpo5beginE[1];
.global .align 1 .b8 _ZN41_INTERNAL_dfff7b90_4_k_cu_9e3cf39b_1863404cuda3std6ranges3__45__cpo3endE[1];
.global .align 1 .b8 _ZN41_INTERNAL_dfff7b90_4_k_cu_9e3cf39b_1863404cuda3std6ranges3__45__cpo6cbeginE[1];
.global .align 1 .b8 _ZN41_INTERNAL_dfff7b90_4_k_cu_9e3cf39b_1863404cuda3std6ranges3__45__cpo4cendE[1];
.global .align 1 .b8 _ZN41_INTERNAL_dfff7b90_4_k_cu_9e3cf39b_1863404cuda3std6ranges3__45__cpo7advanceE[1];
.global .align 1 .b8 _ZN41_INTERNAL_dfff7b90_4_k_cu_9e3cf39b_1863404cuda3std6ranges3__45__cpo9iter_swapE[1];
.global .align 1 .b8 _ZN41_INTERNAL_dfff7b90_4_k_cu_9e3cf39b_1863404cuda3std6ranges3__45__cpo4nextE[1];
.global .align 1 .b8 _ZN41_INTERNAL_dfff7b90_4_k_cu_9e3cf39b_1863404cuda3std6ranges3__45__cpo4prevE[1];
.global .align 1 .b8 _ZN41_INTERNAL_dfff7b90_4_k_cu_9e3cf39b_1863404cuda3std6ranges3__45__cpo4dataE[1];
.global .align 1 .b8 _ZN41_INTERNAL_dfff7b90_4_k_cu_9e3cf39b_1863404cuda3std6ranges3__45__cpo5cdataE[1];
.global .align 1 .b8 _ZN41_INTERNAL_dfff7b90_4_k_cu_9e3cf39b_1863404cuda3std6ranges3__45__cpo4sizeE[1];
.global .align 1 .b8 _ZN41_INTERNAL_dfff7b90_4_k_cu_9e3cf39b_1863404cuda3std6ranges3__45__cpo5ssizeE[1];
.global .align 1 .b8 _ZN41_INTERNAL_dfff7b90_4_k_cu_9e3cf39b_1863404cuda3std6ranges3__45__cpo8distanceE[1];
.global .align 1 .b8 _ZN41_INTERNAL_dfff7b90_4_k_cu_9e3cf39b_1863406thrust24THRUST_300001_SM_1000_NS6system6detail10sequential3seqE[1];
.global .align 1 .b8 _ZN41_INTERNAL_dfff7b90_4_k_cu_9e3cf39b_1863406thrust24THRUST_300001_SM_1000_NS12placeholders2_1E[1];
.global .align 1 .b8 _ZN41_INTERNAL_dfff7b90_4_k_cu_9e3cf39b_1863406thrust24THRUST_300001_SM_1000_NS12placeholders2_2E[1];
.global .align 1 .b8 _ZN41_INTERNAL_dfff7b90_4_k_cu_9e3cf39b_1863406thrust24THRUST_300001_SM_1000_NS12placeholders2_3E[1];
.global .align 1 .b8 _ZN41_INTERNAL_dfff7b90_4_k_cu_9e3cf39b_1863406thrust24THRUST_300001_SM_1000_NS12placeholders2_4E[1];
.global .align 1 .b8 _ZN41_INTERNAL_dfff7b90_4_k_cu_9e3cf39b_1863406thrust24THRUST_300001_SM_1000_NS12placeholders2_5E[1];
.global .align 1 .b8 _ZN41_INTERNAL_dfff7b90_4_k_cu_9e3cf39b_1863406thrust24THRUST_300001_SM_1000_NS12placeholders2_6E[1];
.global .align 1 .b8 _ZN41_INTERNAL_dfff7b90_4_k_cu_9e3cf39b_1863406thrust24THRUST_300001_SM_1000_NS12placeholders2_7E[1];
.global .align 1 .b8 _ZN41_INTERNAL_dfff7b90_4_k_cu_9e3cf39b_1863406thrust24THRUST_300001_SM_1000_NS12placeholders2_8E[1];
.global .align 1 .b8 _ZN41_INTERNAL_dfff7b90_4_k_cu_9e3cf39b_1863406thrust24THRUST_300001_SM_1000_NS12placeholders2_9E[1];
.global .align 1 .b8 _ZN41_INTERNAL_dfff7b90_4_k_cu_9e3cf39b_1863406thrust24THRUST_300001_SM_1000_NS12placeholders3_10E[1];

.visible .entry _ZN3cub18CUB_300001_SM_10006detail11EmptyKernelIvEEvv()
{


	ret;

}


// ===== COMPILED SASS (sm_100) =====

	.target	sm_100

	.elftype	@"ET_EXEC"


//--------------------- .note.nv.tkinfo           --------------------------
	.section	.note.nv.tkinfo,"",@"SHT_NOTE"
	.sectionflags	@"SHF_NOTE_NV_TKINFO"
	.tkinfo
        /*0018*/ 	.word	0x00000002
        /*0030*/ 	.string	""
        /*0030*/ 	.string	"ptxas"
        /*0030*/ 	.string	"Cuda compilation tools, release 13.0, V13.0.88"
        /*0030*/ 	.string	"Build cuda_13.0.r13.0/compiler.36424714_0"
        /*0030*/ 	.string	"-arch sm_100 -m 64 "



//--------------------- .note.nv.cuinfo           --------------------------
	.section	.note.nv.cuinfo,"",@"SHT_NOTE"
	.sectionflags	@"SHF_NOTE_NV_CUINFO"
        /*0018*/ 	.short	0x0002
        /*001a*/ 	.short	0x0064
        /*001c*/ 	.short	0x0082
	.zero		2


//--------------------- .nv.info                  --------------------------
	.section	.nv.info,"",@"SHT_CUDA_INFO"
	.align	4


	//----- nvinfo : EIATTR_REGCOUNT
	.align		4
        /*0000*/ 	.byte	0x04, 0x2f
        /*0002*/ 	.short	(.L_51 - .L_50)
	.align		4
.L_50:
        /*0004*/ 	.word	index@(_ZN3cub18CUB_300001_SM_10006detail11EmptyKernelIvEEvv)
        /*0008*/ 	.word	0x00000004


	//----- nvinfo : EIATTR_FRAME_SIZE
	.align		4
.L_51:
        /*000c*/ 	.byte	0x04, 0x11
        /*000e*/ 	.short	(.L_53 - .L_52)
	.align		4
.L_52:
        /*0010*/ 	.word	index@(_ZN3cub18CUB_300001_SM_10006detail11EmptyKernelIvEEvv)
        /*0014*/ 	.word	0x00000000


	//----- nvinfo : EIATTR_MIN_STACK_SIZE
	.align		4
.L_53:
        /*0018*/ 	.byte	0x04, 0x12
        /*001a*/ 	.short	(.L_55 - .L_54)
	.align		4
.L_54:
        /*001c*/ 	.word	index@(_ZN3cub18CUB_300001_SM_10006detail11EmptyKernelIvEEvv)
        /*0020*/ 	.word	0x00000000
.L_55:


//--------------------- .nv.compat                --------------------------
	.section	.nv.compat,"",@"SHT_CUDA_COMPAT_INFO"
	.align	4
        /*0000*/ 	.byte	0x02, 0x09, 0x00, 0x00, 0x02, 0x02, 0x01, 0x00, 0x02, 0x05, 0x05, 0x00, 0x03, 0x07, 0x01, 0x01
        /*0010*/ 	.byte	0x02, 0x03, 0x00, 0x00, 0x02, 0x06, 0x01, 0x00, 0x04, 0x0b, 0x08, 0x00, 0x09, 0x00, 0x00, 0x00
        /*0020*/ 	.byte	0x00, 0x00, 0x00, 0x00


//--------------------- .nv.info._ZN3cub18CUB_300001_SM_10006detail11EmptyKernelIvEEvv --------------------------
	.section	.nv.info._ZN3cub18CUB_300001_SM_10006detail11EmptyKernelIvEEvv,"",@"SHT_CUDA_INFO"
	.sectionflags	@""
	.align	4


	//----- nvinfo : EIATTR_CUDA_API_VERSION
	.align		4
        /*0000*/ 	.byte	0x04, 0x37
        /*0002*/ 	.short	(.L_57 - .L_56)
.L_56:
        /*0004*/ 	.word	0x00000082


	//----- nvinfo : EIATTR_SPARSE_MMA_MASK
	.align		4
.L_57:
        /*0008*/ 	.byte	0x03, 0x50
        /*000a*/ 	.short	0x0000


	//----- nvinfo : EIATTR_MAXREG_COUNT
	.align		4
        /*000c*/ 	.byte	0x03, 0x1b
        /*000e*/ 	.short	0x00ff


	//----- nvinfo : EIATTR_MERCURY_ISA_VERSION
	.align		4
        /*0010*/ 	.byte	0x03, 0x5f
        /*0012*/ 	.short	0x0101


	//----- nvinfo : EIATTR_VRC_CTA_INIT_COUNT
	.align		4
        /*0014*/ 	.byte	0x02, 0x4a
	.zero		1
	.zero		1


	//----- nvinfo : EIATTR_EXIT_INSTR_OFFSETS
	.align		4
        /*0018*/ 	.byte	0x04, 0x1c
        /*001a*/ 	.short	(.L_59 - .L_58)


	//   ....[0]....
.L_58:
        /*001c*/ 	.word	0x00000010


	//----- nvinfo : EIATTR_SW_WAR
	.align		4
.L_59:
        /*0020*/ 	.byte	0x04, 0x36
        /*0022*/ 	.short	(.L_61 - .L_60)
.L_60:
        /*0024*/ 	.word	0x00000008
.L_61:


//--------------------- .nv.callgraph             --------------------------
	.section	.nv.callgraph,"",@"SHT_CUDA_CALLGRAPH"
	.align	4
	.sectionentsize	8
	.align		4
        /*0000*/ 	.word	0x00000000
	.align		4
        /*0004*/ 	.word	0xffffffff
	.align		4
        /*0008*/ 	.word	0x00000000
	.align		4
        /*000c*/ 	.word	0xfffffffe
	.align		4
        /*0010*/ 	.word	0x00000000
	.align		4
        /*0014*/ 	.word	0xfffffffd
	.align		4
        /*0018*/ 	.word	0x00000000
	.align		4
        /*001c*/ 	.word	0xfffffffc


//--------------------- .nv.constant4             --------------------------
	.section	.nv.constant4,"a",@progbits
	.align	8
	.align		8
.nv.constant4:
        /*0000*/ 	.dword	precalc_xorwow_matrix
	.align		8
        /*0008*/ 	.dword	precalc_xorwow_offset_matrix
	.align		8
        /*0010*/ 	.dword	mrg32k3aM1
	.align		8
        /*0018*/ 	.dword	mrg32k3aM2
	.align		8
        /*0020*/ 	.dword	mrg32k3aM1SubSeq
	.align		8
        /*0028*/ 	.dword	mrg32k3aM2SubSeq
	.align		8
        /*0030*/ 	.dword	mrg32k3aM1Seq
	.align		8
        /*0038*/ 	.dword	mrg32k3aM2Seq
	.align		8
        /*0040*/ 	.dword	fitnessFunction
	.align		8
        /*0048*/ 	.dword	_ZN41_INTERNAL_dfff7b90_4_k_cu_9e3cf39b_1865864cuda3std3__45__cpo5beginE
	.align		8
        /*0050*/ 	.dword	_ZN41_INTERNAL_dfff7b90_4_k_cu_9e3cf39b_1865864cuda3std3__45__cpo3endE
	.align		8
        /*0058*/ 	.dword	_ZN41_INTERNAL_dfff7b90_4_k_cu_9e3cf39b_1865864cuda3std3__45__cpo6cbeginE
	.align		8
        /*0060*/ 	.dword	_ZN41_INTERNAL_dfff7b90_4_k_cu_9e3cf39b_1865864cuda3std3__45__cpo4cendE
	.align		8
        /*0068*/ 	.dword	_ZN41_INTERNAL_dfff7b90_4_k_cu_9e3cf39b_1865864cuda3std3__45__cpo6rbeginE
	.align		8
        /*0070*/ 	.dword	_ZN41_INTERNAL_dfff7b90_4_k_cu_9e3cf39b_1865864cuda3std3__45__cpo4rendE
	.align		8
        /*0078*/ 	.dword	_ZN41_INTERNAL_dfff7b90_4_k_cu_9e3cf39b_1865864cuda3std3__45__cpo7crbeginE
	.align		8
        /*0080*/ 	.dword	_ZN41_INTERNAL_dfff7b90_4_k_cu_9e3cf39b_1865864cuda3std3__45__cpo5crendE
	.align		8
        /*0088*/ 	.dword	_ZN41_INTERNAL_dfff7b90_4_k_cu_9e3cf39b_1865864cuda3std3__443_GLOBAL__N__dfff7b90_4_k_cu_9e3cf39b_1865866ignoreE
	.align		8
        /*0090*/ 	.dword	_ZN41_INTERNAL_dfff7b90_4_k_cu_9e3cf39b_1865864cuda3std3__419piecewise_constructE
	.align		8
        /*0098*/ 	.dword	_ZN41_INTERNAL_dfff7b90_4_k_cu_9e3cf39b_1865864cuda3std3__48in_placeE
	.align		8
        /*00a0*/ 	.dword	_ZN41_INTERNAL_dfff7b90_4_k_cu_9e3cf39b_1865864cuda3std3__420unreachable_sentinelE
	.align		8
        /*00a8*/ 	.dword	_ZN41_INTERNAL_dfff7b90_4_k_cu_9e3cf39b_1865864cuda3std3__47nulloptE
	.align		8
        /*00b0*/ 	.dword	_ZN41_INTERNAL_dfff7b90_4_k_cu_9e3cf39b_1865864cuda3std3__48unexpectE
	.align		8
        /*00b8*/ 	.dword	_ZN41_INTERNAL_dfff7b90_4_k_cu_9e3cf39b_1865864cuda3std6ranges3__45__cpo4swapE
	.align		8
        /*00c0*/ 	.dword	_ZN41_INTERNAL_dfff7b90_4_k_cu_9e3cf39b_1865864cuda3std6ranges3__45__cpo9iter_moveE
	.align		8
        /*00c8*/ 	.dword	_ZN41_INTERNAL_dfff7b90_4_k_cu_9e3cf39b_1865864cuda3std6ranges3__45__cpo5beginE
	.align		8
        /*00d0*/ 	.dword	_ZN41_INTERNAL_dfff7b90_4_k_cu_9e3cf39b_1865864cuda3std6ranges3__45__cpo3endE
	.align		8
        /*00d8*/ 	.dword	_ZN41_INTERNAL_dfff7b90_4_k_cu_9e3cf39b_1865864cuda3std6ranges3__45__cpo6cbeginE
	.align		8
        /*00e0*/ 	.dword	_ZN41_INTERNAL_dfff7b90_4_k_cu_9e3cf39b_1865864cuda3std6ranges3__45__cpo4cendE
	.align		8
        /*00e8*/ 	.dword	_ZN41_INTERNAL_dfff7b90_4_k_cu_9e3cf39b_1865864cuda3std6ranges3__45__cpo7advanceE
	.align		8
        /*00f0*/ 	.dword	_ZN41_INTERNAL_dfff7b90_4_k_cu_9e3cf39b_1865864cuda3std6ranges3__45__cpo9iter_swapE
	.align		8
        /*00f8*/ 	.dword	_ZN41_INTERNAL_dfff7b90_4_k_cu_9e3cf39b_1865864cuda3std6ranges3__45__cpo4nextE
	.align		8
        /*0100*/ 	.dword	_ZN41_INTERNAL_dfff7b90_4_k_cu_9e3cf39b_1865864cuda3std6ranges3__45__cpo4prevE
	.align		8
        /*0108*/ 	.dword	_ZN41_INTERNAL_dfff7b90_4_k_cu_9e3cf39b_1865864cuda3std6ranges3__45__cpo4dataE
	.align		8
        /*0110*/ 	.dword	_ZN41_INTERNAL_dfff7b90_4_k_cu_9e3cf39b_1865864cuda3std6ranges3__45__cpo5cdataE
	.align		8
        /*0118*/ 	.dword	_ZN41_INTERNAL_dfff7b90_4_k_cu_9e3cf39b_1865864cuda3std6ranges3__45__cpo4sizeE
	.align		8
        /*0120*/ 	.dword	_ZN41_INTERNAL_dfff7b90_4_k_cu_9e3cf39b_1865864cuda3std6ranges3__45__cpo5ssizeE
	.align		8
        /*0128*/ 	.dword	_ZN41_INTERNAL_dfff7b90_4_k_cu_9e3cf39b_1865864cuda3std6ranges3__45__cpo8distanceE
	.align		8
        /*0130*/ 	.dword	_ZN41_INTERNAL_dfff7b90_4_k_cu_9e3cf39b_1865866thrust24THRUST_300001_SM_1000_NS6system6detail10sequential3seqE
	.align		8
        /*0138*/ 	.dword	_ZN41_INTERNAL_dfff7b90_4_k_cu_9e3cf39b_1865866thrust24THRUST_300001_SM_1000_NS12placeholders2_1E
	.align		8
        /*0140*/ 	.dword	_ZN41_INTERNAL_dfff7b90_4_k_cu_9e3cf39b_1865866thrust24THRUST_300001_SM_1000_NS12placeholders2_2E
	.align		8
        /*0148*/ 	.dword	_ZN41_INTERNAL_dfff7b90_4_k_cu_9e3cf39b_1865866thrust24THRUST_300001_SM_1000_NS12placeholders2_3E
	.align		8
        /*0150*/ 	.dword	_ZN41_INTERNAL_dfff7b90_4_k_cu_9e3cf39b_1865866thrust24THRUST_300001_SM_1000_NS12placeholders2_4E
	.align		8
        /*0158*/ 	.dword	_ZN41_INTERNAL_dfff7b90_4_k_cu_9e3cf39b_1865866thrust24THRUST_300001_SM_1000_NS12placeholders2_5E
	.align		8
        /*0160*/ 	.dword	_ZN41_INTERNAL_dfff7b90_4_k_cu_9e3cf39b_1865866thrust24THRUST_300001_SM_1000_NS12placeholders2_6E
	.align		8
        /*0168*/ 	.dword	_ZN41_INTERNAL_dfff7b90_4_k_cu_9e3cf39b_1865866thrust24THRUST_300001_SM_1000_NS12placeholders2_7E
	.align		8
        /*0170*/ 	.dword	_ZN41_INTERNAL_dfff7b90_4_k_cu_9e3cf39b_1865866thrust24THRUST_300001_SM_1000_NS12placeholders2_8E
	.align		8
        /*0178*/ 	.dword	_ZN41_INTERNAL_dfff7b90_4_k_cu_9e3cf39b_1865866thrust24THRUST_300001_SM_1000_NS12placeholders2_9E
	.align		8
        /*0180*/ 	.dword	_ZN41_INTERNAL_dfff7b90_4_k_cu_9e3cf39b_1865866thrust24THRUST_300001_SM_1000_NS12placeholders3_10E


//--------------------- .nv.constant3             --------------------------
	.section	.nv.constant3,"a",@progbits
	.align	8
.nv.constant3:
	.type		__cr_lgamma_table,@object
	.size		__cr_lgamma_table,(.L_8 - __cr_lgamma_table)
__cr_lgamma_table:
        /*0000*/ 	.byte	0x00, 0x00, 0x00, 0x00, 0x00, 0x00, 0x00, 0x00, 0x00, 0x00, 0x00, 0x00, 0x00, 0x00, 0x00, 0x00
        /*0010*/ 	.byte	0xef, 0x39, 0xfa, 0xfe, 0x42, 0x2e, 0xe6, 0x3f, 0x02, 0x20, 0x2a, 0xfa, 0x0b, 0xab, 0xfc, 0x3f
        /*0020*/ 	.byte	0xf9, 0x2c, 0x92, 0x7c, 0xa7, 0x6c, 0x09, 0x40, 0xc9, 0x79, 0x44, 0x3c, 0x64, 0x26, 0x13, 0x40
        /*0030*/ 	.byte	0xca, 0x01, 0xcf, 0x3a, 0x27, 0x51, 0x1a, 0x40, 0x30, 0xcc, 0x2d, 0xf3, 0xe1, 0x0c, 0x21, 0x40
        /*0040*/ 	.byte	0x0d, 0xb7, 0xfc, 0x82, 0x8e, 0x35, 0x25, 0x40
.L_8:


//--------------------- .text._ZN3cub18CUB_300001_SM_10006detail11EmptyKernelIvEEvv --------------------------
	.section	.text._ZN3cub18CUB_300001_SM_10006detail11EmptyKernelIvEEvv,"ax",@progbits
	.align	128
        .global         _ZN3cub18CUB_300001_SM_10006detail11EmptyKernelIvEEvv
        .type           _ZN3cub18CUB_300001_SM_10006detail11EmptyKernelIvEEvv,@function
        .size           _ZN3cub18CUB_300001_SM_10006detail11EmptyKernelIvEEvv,(.L_x_1 - _ZN3cub18CUB_300001_SM_10006detail11EmptyKernelIvEEvv)
        .other          _ZN3cub18CUB_300001_SM_10006detail11EmptyKernelIvEEvv,@"STO_CUDA_ENTRY STV_DEFAULT"
_ZN3cub18CUB_300001_SM_10006detail11EmptyKernelIvEEvv:
.text._ZN3cub18CUB_300001_SM_10006detail11EmptyKernelIvEEvv:
[----:B------:R-:W-:Y:S01]  /*0000*/  LDC R1, c[0x0][0x37c] ;  /* 0x0000df00ff017b82 */ /* 0x000fe20000000800 */
[----:B------:R-:W-:Y:S05]  /*0010*/  EXIT ;  /* 0x000000000000794d */ /* 0x000fea0003800000 */
.L_x_0:
[----:B------:R-:W-:-:S00]  /*0020*/  BRA `(.L_x_0) ;  /* 0xfffffffc00fc7947 */ /* 0x000fc0000383ffff */
[----:B------:R-:W-:-:S00]  /*0030*/  NOP ;  /* 0x0000000000007918 */ /* 0x000fc00000000000 */
        /* <DEDUP_REMOVED lines=12> */
.L_x_1:


//--------------------- .nv.global.init           --------------------------
	.section	.nv.global.init,"aw",@progbits
	.align	4
.nv.global.init:
	.type		mrg32k3aM1SubSeq,@object
	.size		mrg32k3aM1SubSeq,(mrg32k3aM2SubSeq - mrg32k3aM1SubSeq)
mrg32k3aM1SubSeq:
        /*0000*/ 	.byte	0x0b, 0xcc, 0xee, 0x04, 0x73, 0x29, 0x8b, 0x6f, 0xf6, 0x53, 0x03, 0xf6, 0x23, 0xf6, 0xea, 0xda
        /* <DEDUP_REMOVED lines=125> */
	.type		mrg32k3aM2SubSeq,@object
	.size		mrg32k3aM2SubSeq,(mrg32k3aM1 - mrg32k3aM2SubSeq)
mrg32k3aM2SubSeq:
        /* <DEDUP_REMOVED lines=126> */
	.type		mrg32k3aM1,@object
	.size		mrg32k3aM1,(mrg32k3aM1Seq - mrg32k3aM1)
mrg32k3aM1:
        /* <DEDUP_REMOVED lines=144> */
	.type		mrg32k3aM1Seq,@object
	.size		mrg32k3aM1Seq,(mrg32k3aM2 - mrg32k3aM1Seq)
mrg32k3aM1Seq:
        /* <DEDUP_REMOVED lines=144> */
	.type		mrg32k3aM2,@object
	.size		mrg32k3aM2,(mrg32k3aM2Seq - mrg32k3aM2)
mrg32k3aM2:
        /* <DEDUP_REMOVED lines=144> */
	.type		mrg32k3aM2Seq,@object
	.size		mrg32k3aM2Seq,(precalc_xorwow_matrix - mrg32k3aM2Seq)
mrg32k3aM2Seq:
        /* <DEDUP_REMOVED lines=144> */
	.type		precalc_xorwow_matrix,@object
	.size		precalc_xorwow_matrix,(precalc_xorwow_offset_matrix - precalc_xorwow_matrix)
precalc_xorwow_matrix:
        /* <DEDUP_REMOVED lines=6400> */
	.type		precalc_xorwow_offset_matrix,@object
	.size		precalc_xorwow_offset_matrix,(.L_1 - precalc_xorwow_offset_matrix)
precalc_xorwow_offset_matrix:
        /* <DEDUP_REMOVED lines=6400> */
.L_1:


//--------------------- .nv.shared.reserved.0     --------------------------
	.section	.nv.shared.reserved.0,"aw",@nobits
	.weak		__nv_reservedSMEM_offset_0_alias
	.size		__nv_reservedSMEM_offset_0_alias, 0, 64
	.other		__nv_reservedSMEM_offset_0_alias,@"STO_CUDA_RESERVED_SHARED STV_DEFAULT"
__nv_reservedSMEM_offset_0_alias:
	.zero		0
	.zero		64


//--------------------- .nv.global                --------------------------
	.section	.nv.global,"aw",@nobits
	.align	8
.nv.global:
	.type		fitnessFunction,@object
	.size		fitnessFunction,(_ZN41_INTERNAL_dfff7b90_4_k_cu_9e3cf39b_1865866thrust24THRUST_300001_SM_1000_NS12placeholders3_10E - fitnessFunction)
fitnessFunction:
	.zero		8
	.type		_ZN41_INTERNAL_dfff7b90_4_k_cu_9e3cf39b_1865866thrust24THRUST_300001_SM_1000_NS12placeholders3_10E,@object
	.size		_ZN41_INTERNAL_dfff7b90_4_k_cu_9e3cf39b_1865866thrust24THRUST_300001_SM_1000_NS12placeholders3_10E,(_ZN41_INTERNAL_dfff7b90_4_k_cu_9e3cf39b_1865864cuda3std3__45__cpo5crendE - _ZN41_INTERNAL_dfff7b90_4_k_cu_9e3cf39b_1865866thrust24THRUST_300001_SM_1000_NS12placeholders3_10E)
_ZN41_INTERNAL_dfff7b90_4_k_cu_9e3cf39b_1865866thrust24THRUST_300001_SM_1000_NS12placeholders3_10E:
	.zero		1
	.type		_ZN41_INTERNAL_dfff7b90_4_k_cu_9e3cf39b_1865864cuda3std3__45__cpo5crendE,@object
	.size		_ZN41_INTERNAL_dfff7b90_4_k_cu_9e3cf39b_1865864cuda3std3__45__cpo5crendE,(_ZN41_INTERNAL_dfff7b90_4_k_cu_9e3cf39b_1865864cuda3std6ranges3__45__cpo4prevE - _ZN41_INTERNAL_dfff7b90_4_k_cu_9e3cf39b_1865864cuda3std3__45__cpo5crendE)
_ZN41_INTERNAL_dfff7b90_4_k_cu_9e3cf39b_1865864cuda3std3__45__cpo5crendE:
	.zero		1
	.type		_ZN41_INTERNAL_dfff7b90_4_k_cu_9e3cf39b_1865864cuda3std6ranges3__45__cpo4prevE,@object
	.size		_ZN41_INTERNAL_dfff7b90_4_k_cu_9e3cf39b_1865864cuda3std6ranges3__45__cpo4prevE,(_ZN41_INTERNAL_dfff7b90_4_k_cu_9e3cf39b_1865866thrust24THRUST_300001_SM_1000_NS12placeholders2_2E - _ZN41_INTERNAL_dfff7b90_4_k_cu_9e3cf39b_1865864cuda3std6ranges3__45__cpo4prevE)
_ZN41_INTERNAL_dfff7b90_4_k_cu_9e3cf39b_1865864cuda3std6ranges3__45__cpo4prevE:
	.zero		1
	.type		_ZN41_INTERNAL_dfff7b90_4_k_cu_9e3cf39b_1865866thrust24THRUST_300001_SM_1000_NS12placeholders2_2E,@object
	.size		_ZN41_INTERNAL_dfff7b90_4_k_cu_9e3cf39b_1865866thrust24THRUST_300001_SM_1000_NS12placeholders2_2E,(_ZN41_INTERNAL_dfff7b90_4_k_cu_9e3cf39b_1865864cuda3std6ranges3__45__cpo9iter_moveE - _ZN41_INTERNAL_dfff7b90_4_k_cu_9e3cf39b_1865866thrust24THRUST_300001_SM_1000_NS12placeholders2_2E)
_ZN41_INTERNAL_dfff7b90_4_k_cu_9e3cf39b_1865866thrust24THRUST_300001_SM_1000_NS12placeholders2_2E:
	.zero		1
	.type		_ZN41_INTERNAL_dfff7b90_4_k_cu_9e3cf39b_1865864cuda3std6ranges3__45__cpo9iter_moveE,@object
	.size		_ZN41_INTERNAL_dfff7b90_4_k_cu_9e3cf39b_1865864cuda3std6ranges3__45__cpo9iter_moveE,(_ZN41_INTERNAL_dfff7b90_4_k_cu_9e3cf39b_1865866thrust24THRUST_300001_SM_1000_NS12placeholders2_6E - _ZN41_INTERNAL_dfff7b90_4_k_cu_9e3cf39b_1865864cuda3std6ranges3__45__cpo9iter_moveE)
_ZN41_INTERNAL_dfff7b90_4_k_cu_9e3cf39b_1865864cuda3std6ranges3__45__cpo9iter_moveE:
	.zero		1
	.type		_ZN41_INTERNAL_dfff7b90_4_k_cu_9e3cf39b_1865866thrust24THRUST_300001_SM_1000_NS12placeholders2_6E,@object
	.size		_ZN41_INTERNAL_dfff7b90_4_k_cu_9e3cf39b_1865866thrust24THRUST_300001_SM_1000_NS12placeholders2_6E,(_ZN41_INTERNAL_dfff7b90_4_k_cu_9e3cf39b_1865864cuda3std3__45__cpo4cendE - _ZN41_INTERNAL_dfff7b90_4_k_cu_9e3cf39b_1865866thrust24THRUST_300001_SM_1000_NS12placeholders2_6E)
_ZN41_INTERNAL_dfff7b90_4_k_cu_9e3cf39b_1865866thrust24THRUST_300001_SM_1000_NS12placeholders2_6E:
	.zero		1
	.type		_ZN41_INTERNAL_dfff7b90_4_k_cu_9e3cf39b_1865864cuda3std3__45__cpo4cendE,@object
	.size		_ZN41_INTERNAL_dfff7b90_4_k_cu_9e3cf39b_1865864cuda3std3__45__cpo4cendE,(_ZN41_INTERNAL_dfff7b90_4_k_cu_9e3cf39b_1865864cuda3std6ranges3__45__cpo4cendE - _ZN41_INTERNAL_dfff7b90_4_k_cu_9e3cf39b_1865864cuda3std3__45__cpo4cendE)
_ZN41_INTERNAL_dfff7b90_4_k_cu_9e3cf39b_1865864cuda3std3__45__cpo4cendE:
	.zero		1
	.type		_ZN41_INTERNAL_dfff7b90_4_k_cu_9e3cf39b_1865864cuda3std6ranges3__45__cpo4cendE,@object
	.size		_ZN41_INTERNAL_dfff7b90_4_k_cu_9e3cf39b_1865864cuda3std6ranges3__45__cpo4cendE,(_ZN41_INTERNAL_dfff7b90_4_k_cu_9e3cf39b_1865864cuda3std3__420unreachable_sentinelE - _ZN41_INTERNAL_dfff7b90_4_k_cu_9e3cf39b_1865864cuda3std6ranges3__45__cpo4cendE)
_ZN41_INTERNAL_dfff7b90_4_k_cu_9e3cf39b_1865864cuda3std6ranges3__45__cpo4cendE:
	.zero		1
	.type		_ZN41_INTERNAL_dfff7b90_4_k_cu_9e3cf39b_1865864cuda3std3__420unreachable_sentinelE,@object
	.size		_ZN41_INTERNAL_dfff7b90_4_k_cu_9e3cf39b_1865864cuda3std3__420unreachable_sentinelE,(_ZN41_INTERNAL_dfff7b90_4_k_cu_9e3cf39b_1865864cuda3std6ranges3__45__cpo5ssizeE - _ZN41_INTERNAL_dfff7b90_4_k_cu_9e3cf39b_1865864cuda3std3__420unreachable_sentinelE)
_ZN41_INTERNAL_dfff7b90_4_k_cu_9e3cf39b_1865864cuda3std3__420unreachable_sentinelE:
	.zero		1
	.type		_ZN41_INTERNAL_dfff7b90_4_k_cu_9e3cf39b_1865864cuda3std6ranges3__45__cpo5ssizeE,@object
	.size		_ZN41_INTERNAL_dfff7b90_4_k_cu_9e3cf39b_1865864cuda3std6ranges3__45__cpo5ssizeE,(_ZN41_INTERNAL_dfff7b90_4_k_cu_9e3cf39b_1865866thrust24THRUST_300001_SM_1000_NS12placeholders2_4E - _ZN41_INTERNAL_dfff7b90_4_k_cu_9e3cf39b_1865864cuda3std6ranges3__45__cpo5ssizeE)
_ZN41_INTERNAL_dfff7b90_4_k_cu_9e3cf39b_1865864cuda3std6ranges3__45__cpo5ssizeE:
	.zero		1
	.type		_ZN41_INTERNAL_dfff7b90_4_k_cu_9e3cf39b_1865866thrust24THRUST_300001_SM_1000_NS12placeholders2_4E,@object
	.size		_ZN41_INTERNAL_dfff7b90_4_k_cu_9e3cf39b_1865866thrust24THRUST_300001_SM_1000_NS12placeholders2_4E,(_ZN41_INTERNAL_dfff7b90_4_k_cu_9e3cf39b_1865864cuda3std3__45__cpo3endE - _ZN41_INTERNAL_dfff7b90_4_k_cu_9e3cf39b_1865866thrust24THRUST_300001_SM_1000_NS12placeholders2_4E)
_ZN41_INTERNAL_dfff7b90_4_k_cu_9e3cf39b_1865866thrust24THRUST_300001_SM_1000_NS12placeholders2_4E:
	.zero		1
	.type		_ZN41_INTERNAL_dfff7b90_4_k_cu_9e3cf39b_1865864cuda3std3__45__cpo3endE,@object
	.size		_ZN41_INTERNAL_dfff7b90_4_k_cu_9e3cf39b_1865864cuda3std3__45__cpo3endE,(_ZN41_INTERNAL_dfff7b90_4_k_cu_9e3cf39b_1865864cuda3std6ranges3__45__cpo3endE - _ZN41_INTERNAL_dfff7b90_4_k_cu_9e3cf39b_1865864cuda3std3__45__cpo3endE)
_ZN41_INTERNAL_dfff7b90_4_k_cu_9e3cf39b_1865864cuda3std3__45__cpo3endE:
	.zero		1
	.type		_ZN41_INTERNAL_dfff7b90_4_k_cu_9e3cf39b_1865864cuda3std6ranges3__45__cpo3endE,@object
	.size		_ZN41_INTERNAL_dfff7b90_4_k_cu_9e3cf39b_1865864cuda3std6ranges3__45__cpo3endE,(_ZN41_INTERNAL_dfff7b90_4_k_cu_9e3cf39b_1865864cuda3std3__419piecewise_constructE - _ZN41_INTERNAL_dfff7b90_4_k_cu_9e3cf39b_1865864cuda3std6ranges3__45__cpo3endE)
_ZN41_INTERNAL_dfff7b90_4_k_cu_9e3cf39b_1865864cuda3std6ranges3__45__cpo3endE:
	.zero		1
	.type		_ZN41_INTERNAL_dfff7b90_4_k_cu_9e3cf39b_1865864cuda3std3__419piecewise_constructE,@object
	.size		_ZN41_INTERNAL_dfff7b90_4_k_cu_9e3cf39b_1865864cuda3std3__419piecewise_constructE,(_ZN41_INTERNAL_dfff7b90_4_k_cu_9e3cf39b_1865864cuda3std6ranges3__45__cpo5cdataE - _ZN41_INTERNAL_dfff7b90_4_k_cu_9e3cf39b_1865864cuda3std3__419piecewise_constructE)
_ZN41_INTERNAL_dfff7b90_4_k_cu_9e3cf39b_1865864cuda3std3__419piecewise_constructE:
	.zero		1
	.type		_ZN41_INTERNAL_dfff7b90_4_k_cu_9e3cf39b_1865864cuda3std6ranges3__45__cpo5cdataE,@object
	.size		_ZN41_INTERNAL_dfff7b90_4_k_cu_9e3cf39b_1865864cuda3std6ranges3__45__cpo5cdataE,(_ZN41_INTERNAL_dfff7b90_4_k_cu_9e3cf39b_1865866thrust24THRUST_300001_SM_1000_NS12placeholders2_8E - _ZN41_INTERNAL_dfff7b90_4_k_cu_9e3cf39b_1865864cuda3std6ranges3__45__cpo5cdataE)
_ZN41_INTERNAL_dfff7b90_4_k_cu_9e3cf39b_1865864cuda3std6ranges3__45__cpo5cdataE:
	.zero		1
	.type		_ZN41_INTERNAL_dfff7b90_4_k_cu_9e3cf39b_1865866thrust24THRUST_300001_SM_1000_NS12placeholders2_8E,@object
	.size		_ZN41_INTERNAL_dfff7b90_4_k_cu_9e3cf39b_1865866thrust24THRUST_300001_SM_1000_NS12placeholders2_8E,(_ZN41_INTERNAL_dfff7b90_4_k_cu_9e3cf39b_1865864cuda3std3__45__cpo4rendE - _ZN41_INTERNAL_dfff7b90_4_k_cu_9e3cf39b_1865866thrust24THRUST_300001_SM_1000_NS12placeholders2_8E)
_ZN41_INTERNAL_dfff7b90_4_k_cu_9e3cf39b_1865866thrust24THRUST_300001_SM_1000_NS12placeholders2_8E:
	.zero		1
	.type		_ZN41_INTERNAL_dfff7b90_4_k_cu_9e3cf39b_1865864cuda3std3__45__cpo4rendE,@object
	.size		_ZN41_INTERNAL_dfff7b90_4_k_cu_9e3cf39b_1865864cuda3std3__45__cpo4rendE,(_ZN41_INTERNAL_dfff7b90_4_k_cu_9e3cf39b_1865864cuda3std6ranges3__45__cpo9iter_swapE - _ZN41_INTERNAL_dfff7b90_4_k_cu_9e3cf39b_1865864cuda3std3__45__cpo4rendE)
_ZN41_INTERNAL_dfff7b90_4_k_cu_9e3cf39b_1865864cuda3std3__45__cpo4rendE:
	.zero		1
	.type		_ZN41_INTERNAL_dfff7b90_4_k_cu_9e3cf39b_1865864cuda3std6ranges3__45__cpo9iter_swapE,@object
	.size		_ZN41_INTERNAL_dfff7b90_4_k_cu_9e3cf39b_1865864cuda3std6ranges3__45__cpo9iter_swapE,(_ZN41_INTERNAL_dfff7b90_4_k_cu_9e3cf39b_1865864cuda3std3__48unexpectE - _ZN41_INTERNAL_dfff7b90_4_k_cu_9e3cf39b_1865864cuda3std6ranges3__45__cpo9iter_swapE)
_ZN41_INTERNAL_dfff7b90_4_k_cu_9e3cf39b_1865864cuda3std6ranges3__45__cpo9iter_swapE:
	.zero		1
	.type		_ZN41_INTERNAL_dfff7b90_4_k_cu_9e3cf39b_1865864cuda3std3__48unexpectE,@object
	.size		_ZN41_INTERNAL_dfff7b90_4_k_cu_9e3cf39b_1865864cuda3std3__48unexpectE,(_ZN41_INTERNAL_dfff7b90_4_k_cu_9e3cf39b_1865866thrust24THRUST_300001_SM_1000_NS6system6detail10sequential3seqE - _ZN41_INTERNAL_dfff7b90_4_k_cu_9e3cf39b_1865864cuda3std3__48unexpectE)
_ZN41_INTERNAL_dfff7b90_4_k_cu_9e3cf39b_1865864cuda3std3__48unexpectE:
	.zero		1
	.type		_ZN41_INTERNAL_dfff7b90_4_k_cu_9e3cf39b_1865866thrust24THRUST_300001_SM_1000_NS6system6detail10sequential3seqE,@object
	.size		_ZN41_INTERNAL_dfff7b90_4_k_cu_9e3cf39b_1865866thrust24THRUST_300001_SM_1000_NS6system6detail10sequential3seqE,(_ZN41_INTERNAL_dfff7b90_4_k_cu_9e3cf39b_1865866thrust24THRUST_300001_SM_1000_NS12placeholders2_5E - _ZN41_INTERNAL_dfff7b90_4_k_cu_9e3cf39b_1865866thrust24THRUST_300001_SM_1000_NS6system6detail10sequential3seqE)
_ZN41_INTERNAL_dfff7b90_4_k_cu_9e3cf39b_1865866thrust24THRUST_300001_SM_1000_NS6system6detail10sequential3seqE:
	.zero		1
	.type		_ZN41_INTERNAL_dfff7b90_4_k_cu_9e3cf39b_1865866thrust24THRUST_300001_SM_1000_NS12placeholders2_5E,@object
	.size		_ZN41_INTERNAL_dfff7b90_4_k_cu_9e3cf39b_1865866thrust24THRUST_300001_SM_1000_NS12placeholders2_5E,(_ZN41_INTERNAL_dfff7b90_4_k_cu_9e3cf39b_1865864cuda3std3__45__cpo6cbeginE - _ZN41_INTERNAL_dfff7b90_4_k_cu_9e3cf39b_1865866thrust24THRUST_300001_SM_1000_NS12placeholders2_5E)
_ZN41_INTERNAL_dfff7b90_4_k_cu_9e3cf39b_1865866thrust24THRUST_300001_SM_1000_NS12placeholders2_5E:
	.zero		1
	.type		_ZN41_INTERNAL_dfff7b90_4_k_cu_9e3cf39b_1865864cuda3std3__45__cpo6cbeginE,@object
	.size		_ZN41_INTERNAL_dfff7b90_4_k_cu_9e3cf39b_1865864cuda3std3__45__cpo6cbeginE,(_ZN41_INTERNAL_dfff7b90_4_k_cu_9e3cf39b_1865864cuda3std6ranges3__45__cpo6cbeginE - _ZN41_INTERNAL_dfff7b90_4_k_cu_9e3cf39b_1865864cuda3std3__45__cpo6cbeginE)
_ZN41_INTERNAL_dfff7b90_4_k_cu_9e3cf39b_1865864cuda3std3__45__cpo6cbeginE:
	.zero		1
	.type		_ZN41_INTERNAL_dfff7b90_4_k_cu_9e3cf39b_1865864cuda3std6ranges3__45__cpo6cbeginE,@object
	.size		_ZN41_INTERNAL_dfff7b90_4_k_cu_9e3cf39b_1865864cuda3std6ranges3__45__cpo6cbeginE,(_ZN41_INTERNAL_dfff7b90_4_k_cu_9e3cf39b_1865864cuda3std3__48in_placeE - _ZN41_INTERNAL_dfff7b90_4_k_cu_9e3cf39b_1865864cuda3std6ranges3__45__cpo6cbeginE)
_ZN41_INTERNAL_dfff7b90_4_k_cu_9e3cf39b_1865864cuda3std6ranges3__45__cpo6cbeginE:
	.zero		1
	.type		_ZN41_INTERNAL_dfff7b90_4_k_cu_9e3cf39b_1865864cuda3std3__48in_placeE,@object
	.size		_ZN41_INTERNAL_dfff7b90_4_k_cu_9e3cf39b_1865864cuda3std3__48in_placeE,(_ZN41_INTERNAL_dfff7b90_4_k_cu_9e3cf39b_1865864cuda3std6ranges3__45__cpo4sizeE - _ZN41_INTERNAL_dfff7b90_4_k_cu_9e3cf39b_1865864cuda3std3__48in_placeE)
_ZN41_INTERNAL_dfff7b90_4_k_cu_9e3cf39b_1865864cuda3std3__48in_placeE:
	.zero		1
	.type		_ZN41_INTERNAL_dfff7b90_4_k_cu_9e3cf39b_1865864cuda3std6ranges3__45__cpo4sizeE,@object
	.size		_ZN41_INTERNAL_dfff7b90_4_k_cu_9e3cf39b_1865864cuda3std6ranges3__45__cpo4sizeE,(_ZN41_INTERNAL_dfff7b90_4_k_cu_9e3cf39b_1865866thrust24THRUST_300001_SM_1000_NS12placeholders2_9E - _ZN41_INTERNAL_dfff7b90_4_k_cu_9e3cf39b_1865864cuda3std6ranges3__45__cpo4sizeE)
_ZN41_INTERNAL_dfff7b90_4_k_cu_9e3cf39b_1865864cuda3std6ranges3__45__cpo4sizeE:
	.zero		1
	.type		_ZN41_INTERNAL_dfff7b90_4_k_cu_9e3cf39b_1865866thrust24THRUST_300001_SM_1000_NS12placeholders2_9E,@object
	.size		_ZN41_INTERNAL_dfff7b90_4_k_cu_9e3cf39b_1865866thrust24THRUST_300001_SM_1000_NS12placeholders2_9E,(_ZN41_INTERNAL_dfff7b90_4_k_cu_9e3cf39b_1865864cuda3std3__45__cpo7crbeginE - _ZN41_INTERNAL_dfff7b90_4_k_cu_9e3cf39b_1865866thrust24THRUST_300001_SM_1000_NS12placeholders2_9E)
_ZN41_INTERNAL_dfff7b90_4_k_cu_9e3cf39b_1865866thrust24THRUST_300001_SM_1000_NS12placeholders2_9E:
	.zero		1
	.type		_ZN41_INTERNAL_dfff7b90_4_k_cu_9e3cf39b_1865864cuda3std3__45__cpo7crbeginE,@object
	.size		_ZN41_INTERNAL_dfff7b90_4_k_cu_9e3cf39b_1865864cuda3std3__45__cpo7crbeginE,(_ZN41_INTERNAL_dfff7b90_4_k_cu_9e3cf39b_1865864cuda3std6ranges3__45__cpo4nextE - _ZN41_INTERNAL_dfff7b90_4_k_cu_9e3cf39b_1865864cuda3std3__45__cpo7crbeginE)
_ZN41_INTERNAL_dfff7b90_4_k_cu_9e3cf39b_1865864cuda3std3__45__cpo7crbeginE:
	.zero		1
	.type		_ZN41_INTERNAL_dfff7b90_4_k_cu_9e3cf39b_1865864cuda3std6ranges3__45__cpo4nextE,@object
	.size		_ZN41_INTERNAL_dfff7b90_4_k_cu_9e3cf39b_1865864cuda3std6ranges3__45__cpo4nextE,(_ZN41_INTERNAL_dfff7b90_4_k_cu_9e3cf39b_1865864cuda3std6ranges3__45__cpo4swapE - _ZN41_INTERNAL_dfff7b90_4_k_cu_9e3cf39b_1865864cuda3std6ranges3__45__cpo4nextE)
_ZN41_INTERNAL_dfff7b90_4_k_cu_9e3cf39b_1865864cuda3std6ranges3__45__cpo4nextE:
	.zero		1
	.type		_ZN41_INTERNAL_dfff7b90_4_k_cu_9e3cf39b_1865864cuda3std6ranges3__45__cpo4swapE,@object
	.size		_ZN41_INTERNAL_dfff7b90_4_k_cu_9e3cf39b_1865864cuda3std6ranges3__45__cpo4swapE,(_ZN41_INTERNAL_dfff7b90_4_k_cu_9e3cf39b_1865866thrust24THRUST_300001_SM_1000_NS12placeholders2_1E - _ZN41_INTERNAL_dfff7b90_4_k_cu_9e3cf39b_1865864cuda3std6ranges3__45__cpo4swapE)
_ZN41_INTERNAL_dfff7b90_4_k_cu_9e3cf39b_1865864cuda3std6ranges3__45__cpo4swapE:
	.zero		1
	.type		_ZN41_INTERNAL_dfff7b90_4_k_cu_9e3cf39b_1865866thrust24THRUST_300001_SM_1000_NS12placeholders2_1E,@object
	.size		_ZN41_INTERNAL_dfff7b90_4_k_cu_9e3cf39b_1865866thrust24THRUST_300001_SM_1000_NS12placeholders2_1E,(_ZN41_INTERNAL_dfff7b90_4_k_cu_9e3cf39b_1865866thrust24THRUST_300001_SM_1000_NS12placeholders2_3E - _ZN41_INTERNAL_dfff7b90_4_k_cu_9e3cf39b_1865866thrust24THRUST_300001_SM_1000_NS12placeholders2_1E)
_ZN41_INTERNAL_dfff7b90_4_k_cu_9e3cf39b_1865866thrust24THRUST_300001_SM_1000_NS12placeholders2_1E:
	.zero		1
	.type		_ZN41_INTERNAL_dfff7b90_4_k_cu_9e3cf39b_1865866thrust24THRUST_300001_SM_1000_NS12placeholders2_3E,@object
	.size		_ZN41_INTERNAL_dfff7b90_4_k_cu_9e3cf39b_1865866thrust24THRUST_300001_SM_1000_NS12placeholders2_3E,(_ZN41_INTERNAL_dfff7b90_4_k_cu_9e3cf39b_1865864cuda3std3__45__cpo5beginE - _ZN41_INTERNAL_dfff7b90_4_k_cu_9e3cf39b_1865866thrust24THRUST_300001_SM_1000_NS12placeholders2_3E)
_ZN41_INTERNAL_dfff7b90_4_k_cu_9e3cf39b_1865866thrust24THRUST_300001_SM_1000_NS12placeholders2_3E:
	.zero		1
	.type		_ZN41_INTERNAL_dfff7b90_4_k_cu_9e3cf39b_1865864cuda3std3__45__cpo5beginE,@object
	.size		_ZN41_INTERNAL_dfff7b90_4_k_cu_9e3cf39b_1865864cuda3std3__45__cpo5beginE,(_ZN41_INTERNAL_dfff7b90_4_k_cu_9e3cf39b_1865864cuda3std6ranges3__45__cpo5beginE - _ZN41_INTERNAL_dfff7b90_4_k_cu_9e3cf39b_1865864cuda3std3__45__cpo5beginE)
_ZN41_INTERNAL_dfff7b90_4_k_cu_9e3cf39b_1865864cuda3std3__45__cpo5beginE:
	.zero		1
	.type		_ZN41_INTERNAL_dfff7b90_4_k_cu_9e3cf39b_1865864cuda3std6ranges3__45__cpo5beginE,@object
	.size		_ZN41_INTERNAL_dfff7b90_4_k_cu_9e3cf39b_1865864cuda3std6ranges3__45__cpo5beginE,(_ZN41_INTERNAL_dfff7b90_4_k_cu_9e3cf39b_1865864cuda3std3__443_GLOBAL__N__dfff7b90_4_k_cu_9e3cf39b_1865866ignoreE - _ZN41_INTERNAL_dfff7b90_4_k_cu_9e3cf39b_1865864cuda3std6ranges3__45__cpo5beginE)
_ZN41_INTERNAL_dfff7b90_4_k_cu_9e3cf39b_1865864cuda3std6ranges3__45__cpo5beginE:
	.zero		1
	.type		_ZN41_INTERNAL_dfff7b90_4_k_cu_9e3cf39b_1865864cuda3std3__443_GLOBAL__N__dfff7b90_4_k_cu_9e3cf39b_1865866ignoreE,@object
	.size		_ZN41_INTERNAL_dfff7b90_4_k_cu_9e3cf39b_1865864cuda3std3__443_GLOBAL__N__dfff7b90_4_k_cu_9e3cf39b_1865866ignoreE,(_ZN41_INTERNAL_dfff7b90_4_k_cu_9e3cf39b_1865864cuda3std6ranges3__45__cpo4dataE - _ZN41_INTERNAL_dfff7b90_4_k_cu_9e3cf39b_1865864cuda3std3__443_GLOBAL__N__dfff7b90_4_k_cu_9e3cf39b_1865866ignoreE)
_ZN41_INTERNAL_dfff7b90_4_k_cu_9e3cf39b_1865864cuda3std3__443_GLOBAL__N__dfff7b90_4_k_cu_9e3cf39b_1865866ignoreE:
	.zero		1
	.type		_ZN41_INTERNAL_dfff7b90_4_k_cu_9e3cf39b_1865864cuda3std6ranges3__45__cpo4dataE,@object
	.size		_ZN41_INTERNAL_dfff7b90_4_k_cu_9e3cf39b_1865864cuda3std6ranges3__45__cpo4dataE,(_ZN41_INTERNAL_dfff7b90_4_k_cu_9e3cf39b_1865866thrust24THRUST_300001_SM_1000_NS12placeholders2_7E - _ZN41_INTERNAL_dfff7b90_4_k_cu_9e3cf39b_1865864cuda3std6ranges3__45__cpo4dataE)
_ZN41_INTERNAL_dfff7b90_4_k_cu_9e3cf39b_1865864cuda3std6ranges3__45__cpo4dataE:
	.zero		1
	.type		_ZN41_INTERNAL_dfff7b90_4_k_cu_9e3cf39b_1865866thrust24THRUST_300001_SM_1000_NS12placeholders2_7E,@object
	.size		_ZN41_INTERNAL_dfff7b90_4_k_cu_9e3cf39b_1865866thrust24THRUST_300001_SM_1000_NS12placeholders2_7E,(_ZN41_INTERNAL_dfff7b90_4_k_cu_9e3cf39b_1865864cuda3std3__45__cpo6rbeginE - _ZN41_INTERNAL_dfff7b90_4_k_cu_9e3cf39b_1865866thrust24THRUST_300001_SM_1000_NS12placeholders2_7E)
_ZN41_INTERNAL_dfff7b90_4_k_cu_9e3cf39b_1865866thrust24THRUST_300001_SM_1000_NS12placeholders2_7E:
	.zero		1
	.type		_ZN41_INTERNAL_dfff7b90_4_k_cu_9e3cf39b_1865864cuda3std3__45__cpo6rbeginE,@object
	.size		_ZN41_INTERNAL_dfff7b90_4_k_cu_9e3cf39b_1865864cuda3std3__45__cpo6rbeginE,(_ZN41_INTERNAL_dfff7b90_4_k_cu_9e3cf39b_1865864cuda3std6ranges3__45__cpo7advanceE - _ZN41_INTERNAL_dfff7b90_4_k_cu_9e3cf39b_1865864cuda3std3__45__cpo6rbeginE)
_ZN41_INTERNAL_dfff7b90_4_k_cu_9e3cf39b_1865864cuda3std3__45__cpo6rbeginE:
	.zero		1
	.type		_ZN41_INTERNAL_dfff7b90_4_k_cu_9e3cf39b_1865864cuda3std6ranges3__45__cpo7advanceE,@object
	.size		_ZN41_INTERNAL_dfff7b90_4_k_cu_9e3cf39b_1865864cuda3std6ranges3__45__cpo7advanceE,(_ZN41_INTERNAL_dfff7b90_4_k_cu_9e3cf39b_1865864cuda3std3__47nulloptE - _ZN41_INTERNAL_dfff7b90_4_k_cu_9e3cf39b_1865864cuda3std6ranges3__45__cpo7advanceE)
_ZN41_INTERNAL_dfff7b90_4_k_cu_9e3cf39b_1865864cuda3std6ranges3__45__cpo7advanceE:
	.zero		1
	.type		_ZN41_INTERNAL_dfff7b90_4_k_cu_9e3cf39b_1865864cuda3std3__47nulloptE,@object
	.size		_ZN41_INTERNAL_dfff7b90_4_k_cu_9e3cf39b_1865864cuda3std3__47nulloptE,(_ZN41_INTERNAL_dfff7b90_4_k_cu_9e3cf39b_1865864cuda3std6ranges3__45__cpo8distanceE - _ZN41_INTERNAL_dfff7b90_4_k_cu_9e3cf39b_1865864cuda3std3__47nulloptE)
_ZN41_INTERNAL_dfff7b90_4_k_cu_9e3cf39b_1865864cuda3std3__47nulloptE:
	.zero		1
	.type		_ZN41_INTERNAL_dfff7b90_4_k_cu_9e3cf39b_1865864cuda3std6ranges3__45__cpo8distanceE,@object
	.size		_ZN41_INTERNAL_dfff7b90_4_k_cu_9e3cf39b_1865864cuda3std6ranges3__45__cpo8distanceE,(.L_38 - _ZN41_INTERNAL_dfff7b90_4_k_cu_9e3cf39b_1865864cuda3std6ranges3__45__cpo8distanceE)
_ZN41_INTERNAL_dfff7b90_4_k_cu_9e3cf39b_1865864cuda3std6ranges3__45__cpo8distanceE:
	.zero		1
.L_38:


//--------------------- .nv.constant0._ZN3cub18CUB_300001_SM_10006detail11EmptyKernelIvEEvv --------------------------
	.section	.nv.constant0._ZN3cub18CUB_300001_SM_10006detail11EmptyKernelIvEEvv,"a",@progbits
	.sectionflags	@""
	.align	4
.nv.constant0._ZN3cub18CUB_300001_SM_10006detail11EmptyKernelIvEEvv:
	.zero		896


//--------------------- SYMBOLS --------------------------

	.type		.nv.reservedSmem.offset0,@object
	.size		.nv.reservedSmem.offset0,0x4
